	.headerflags	@"EF_CUDA_TEXMODE_UNIFIED EF_CUDA_64BIT_ADDRESS EF_CUDA_ACCELERATORS EF_CUDA_SM90 EF_CUDA_VIRTUAL_SM(EF_CUDA_SM90)"
	.elftype	@"ET_EXEC"


//--------------------- .nv.info                  --------------------------
	.section	.nv.info,"",@"SHT_CUDA_INFO"
	.align	4


	//----- nvinfo : EIATTR_REGCOUNT
	.align		4
        /*0000*/ 	.byte	0x04, 0x2f
        /*0002*/ 	.short	(.L_2 - .L_1)
	.align		4
.L_1:
        /*0004*/ 	.word	index@(triton_per_fused_native_group_norm_33)
        /*0008*/ 	.word	0x00000015


	//----- nvinfo : EIATTR_MIN_STACK_SIZE
	.align		4
.L_2:
        /*000c*/ 	.byte	0x04, 0x12
        /*000e*/ 	.short	(.L_4 - .L_3)
	.align		4
.L_3:
        /*0010*/ 	.word	index@(triton_per_fused_native_group_norm_33)
        /*0014*/ 	.word	0x00000000


	//----- nvinfo : EIATTR_FRAME_SIZE
	.align		4
.L_4:
        /*0018*/ 	.byte	0x04, 0x11
        /*001a*/ 	.short	(.L_6 - .L_5)
	.align		4
.L_5:
        /*001c*/ 	.word	index@(triton_per_fused_native_group_norm_33)
        /*0020*/ 	.word	0x00000000


	//----- nvinfo : EIATTR_MIN_STACK_SIZE
	.align		4
.L_6:
        /*0024*/ 	.byte	0x04, 0x12
        /*0026*/ 	.short	(.L_8 - .L_7)
	.align		4
.L_7:
        /*0028*/ 	.word	index@(triton_per_fused_native_group_norm_33)
        /*002c*/ 	.word	0x00000000
.L_8:


//--------------------- .nv.info.triton_per_fused_native_group_norm_33 --------------------------
	.section	.nv.info.triton_per_fused_native_group_norm_33,"",@"SHT_CUDA_INFO"
	.sectionflags	@""
	.align	4


	//----- nvinfo : EIATTR_CUDA_API_VERSION
	.align		4
        /*0000*/ 	.byte	0x04, 0x37
        /*0002*/ 	.short	(.L_10 - .L_9)
.L_9:
        /*0004*/ 	.word	0x0000007c


	//----- nvinfo : EIATTR_KPARAM_INFO
	.align		4
.L_10:
        /*0008*/ 	.byte	0x04, 0x17
        /*000a*/ 	.short	(.L_12 - .L_11)
.L_11:
        /*000c*/ 	.word	0x00000000
        /*0010*/ 	.short	0x0005
        /*0012*/ 	.short	0x0024
        /*0014*/ 	.byte	0x00, 0xf0, 0x11, 0x00


	//----- nvinfo : EIATTR_KPARAM_INFO
	.align		4
.L_12:
        /*0018*/ 	.byte	0x04, 0x17
        /*001a*/ 	.short	(.L_14 - .L_13)
.L_13:
        /*001c*/ 	.word	0x00000000
        /*0020*/ 	.short	0x0004
        /*0022*/ 	.short	0x0020
        /*0024*/ 	.byte	0x00, 0xf0, 0x11, 0x00


	//----- nvinfo : EIATTR_KPARAM_INFO
	.align		4
.L_14:
        /*0028*/ 	.byte	0x04, 0x17
        /*002a*/ 	.short	(.L_16 - .L_15)
.L_15:
        /*002c*/ 	.word	0x00000000
        /*0030*/ 	.short	0x0003
        /*0032*/ 	.short	0x0018
        /*0034*/ 	.byte	0x00, 0xf4, 0x21, 0x00


	//----- nvinfo : EIATTR_KPARAM_INFO
	.align		4
.L_16:
        /*0038*/ 	.byte	0x04, 0x17
        /*003a*/ 	.short	(.L_18 - .L_17)
.L_17:
        /*003c*/ 	.word	0x00000000
        /*0040*/ 	.short	0x0002
        /*0042*/ 	.short	0x0010
        /*0044*/ 	.byte	0x00, 0xf4, 0x21, 0x00


	//----- nvinfo : EIATTR_KPARAM_INFO
	.align		4
.L_18:
        /*0048*/ 	.byte	0x04, 0x17
        /*004a*/ 	.short	(.L_20 - .L_19)
.L_19:
        /*004c*/ 	.word	0x00000000
        /*0050*/ 	.short	0x0001
        /*0052*/ 	.short	0x0008
        /*0054*/ 	.byte	0x00, 0xf4, 0x21, 0x00


	//----- nvinfo : EIATTR_KPARAM_INFO
	.align		4
.L_20:
        /*0058*/ 	.byte	0x04, 0x17
        /*005a*/ 	.short	(.L_22 - .L_21)
.L_21:
        /*005c*/ 	.word	0x00000000
        /*0060*/ 	.short	0x0000
        /*0062*/ 	.short	0x0000
        /*0064*/ 	.byte	0x00, 0xf4, 0x21, 0x00


	//----- nvinfo : EIATTR_SPARSE_MMA_MASK
	.align		4
.L_22:
        /*0068*/ 	.byte	0x03, 0x50
        /*006a*/ 	.short	0x0000


	//----- nvinfo : EIATTR_MAXREG_COUNT
	.align		4
        /*006c*/ 	.byte	0x03, 0x1b
        /*006e*/ 	.short	0x00ff


	//----- nvinfo : EIATTR_COOP_GROUP_MASK_REGIDS
	.align		4
        /*0070*/ 	.byte	0x04, 0x29
        /*0072*/ 	.short	(.L_24 - .L_23)


	//   ....[0]....
.L_23:
        /*0074*/ 	.word	0xffffffff


	//   ....[1]....
        /*0078*/ 	.word	0xffffffff


	//   ....[2]....
        /*007c*/ 	.word	0xffffffff


	//   ....[3]....
        /*0080*/ 	.word	0xffffffff


	//   ....[4]....
        /*0084*/ 	.word	0xffffffff


	//   ....[5]....
        /*0088*/ 	.word	0xffffffff


	//   ....[6]....
        /*008c*/ 	.word	0xffffffff


	//   ....[7]....
        /*0090*/ 	.word	0xffffffff


	//   ....[8]....
        /*0094*/ 	.word	0xffffffff


	//   ....[9]....
        /*0098*/ 	.word	0xffffffff


	//   ....[10]....
        /*009c*/ 	.word	0xffffffff


	//   ....[11]....
        /*00a0*/ 	.word	0xffffffff


	//   ....[12]....
        /*00a4*/ 	.word	0xffffffff


	//   ....[13]....
        /*00a8*/ 	.word	0xffffffff


	//----- nvinfo : EIATTR_COOP_GROUP_INSTR_OFFSETS
	.align		4
.L_24:
        /*00ac*/ 	.byte	0x04, 0x28
        /*00ae*/ 	.short	(.L_26 - .L_25)


	//   ....[0]....
.L_25:
        /*00b0*/ 	.word	0x000001d0


	//   ....[1]....
        /*00b4*/ 	.word	0x000001f0


	//   ....[2]....
        /*00b8*/ 	.word	0x00000220


	//   ....[3]....
        /*00bc*/ 	.word	0x00000240


	//   ....[4]....
        /*00c0*/ 	.word	0x00000260


	//   ....[5]....
        /*00c4*/ 	.word	0x000002c0


	//   ....[6]....
        /*00c8*/ 	.word	0x000002e0


	//   ....[7]....
        /*00cc*/ 	.word	0x000003d0


	//   ....[8]....
        /*00d0*/ 	.word	0x000003f0


	//   ....[9]....
        /*00d4*/ 	.word	0x00000410


	//   ....[10]....
        /*00d8*/ 	.word	0x00000430


	//   ....[11]....
        /*00dc*/ 	.word	0x00000460


	//   ....[12]....
        /*00e0*/ 	.word	0x000004f0


	//   ....[13]....
        /*00e4*/ 	.word	0x00000510


	//----- nvinfo : EIATTR_EXIT_INSTR_OFFSETS
	.align		4
.L_26:
        /*00e8*/ 	.byte	0x04, 0x1c
        /*00ea*/ 	.short	(.L_28 - .L_27)


	//   ....[0]....
.L_27:
        /*00ec*/ 	.word	0x000005f0


	//   ....[1]....
        /*00f0*/ 	.word	0x00000610


	//----- nvinfo : EIATTR_REQNTID
	.align		4
.L_28:
        /*00f4*/ 	.byte	0x04, 0x10
        /*00f6*/ 	.short	(.L_30 - .L_29)
.L_29:
        /*00f8*/ 	.word	0x00000080
        /*00fc*/ 	.word	0x00000001
        /*0100*/ 	.word	0x00000001


	//----- nvinfo : EIATTR_CBANK_PARAM_SIZE
	.align		4
.L_30:
        /*0104*/ 	.byte	0x03, 0x19
        /*0106*/ 	.short	0x0028


	//----- nvinfo : EIATTR_PARAM_CBANK
	.align		4
        /*0108*/ 	.byte	0x04, 0x0a
        /*010a*/ 	.short	(.L_32 - .L_31)
	.align		4
.L_31:
        /*010c*/ 	.word	index@(.nv.constant0.triton_per_fused_native_group_norm_33)
        /*0110*/ 	.short	0x0210
        /*0112*/ 	.short	0x0028


	//----- nvinfo : EIATTR_SW_WAR
	.align		4
.L_32:
        /*0114*/ 	.byte	0x04, 0x36
        /*0116*/ 	.short	(.L_34 - .L_33)
.L_33:
        /*0118*/ 	.word	0x00000008
.L_34:


//--------------------- .nv.callgraph             --------------------------
	.section	.nv.callgraph,"",@"SHT_CUDA_CALLGRAPH"
	.align	4
	.sectionentsize	8
	.align		4
        /*0000*/ 	.word	0x00000000
	.align		4
        /*0004*/ 	.word	0xffffffff
	.align		4
        /*0008*/ 	.word	0x00000000
	.align		4
        /*000c*/ 	.word	0xfffffffe
	.align		4
        /*0010*/ 	.word	0x00000000
	.align		4
        /*0014*/ 	.word	0xfffffffd
	.align		4
        /*0018*/ 	.word	0x00000000
	.align		4
        /*001c*/ 	.word	0xfffffffc


//--------------------- .nv.constant4             --------------------------
	.section	.nv.constant4,"a",@progbits
	.align	8
	.align		8
.nv.constant4:
        /*0000*/ 	.dword	_$_str


//--------------------- .text.triton_per_fused_native_group_norm_33 --------------------------
	.section	.text.triton_per_fused_native_group_norm_33,"ax",@progbits
	.sectionflags	@"SHF_BARRIERS=1"
	.align	128
        .global         triton_per_fused_native_group_norm_33
        .type           triton_per_fused_native_group_norm_33,@function
        .size           triton_per_fused_native_group_norm_33,(.L_x_1 - triton_per_fused_native_group_norm_33)
        .other          triton_per_fused_native_group_norm_33,@"STO_CUDA_ENTRY STV_DEFAULT"
triton_per_fused_native_group_norm_33:
.text.triton_per_fused_native_group_norm_33:
[----:B------:R-:W0:Y:S02]  /*0000*/  LDC R1, c[0x0][0x28] ;  /* 0x00000a00ff017b82 */ /* 0x000e240000000800 */
[----:B------:R-:W1:Y:S01]  /*0010*/  S2R R0, SR_CTAID.X ;  /* 0x0000000000007919 */ /* 0x000e620000002500 */
[----:B------:R-:W2:Y:S01]  /*0020*/  LDC.64 R2, c[0x0][0x210] ;  /* 0x00008400ff027b82 */ /* 0x000ea20000000a00 */
[----:B------:R-:W-:Y:S01]  /*0030*/  ULDC.64 UR6, c[0x0][0x208] ;  /* 0x0000820000067ab9 */ /* 0x000fe20000000a00 */
[----:B------:R-:W3:Y:S01]  /*0040*/  S2R R12, SR_TID.X ;  /* 0x00000000000c7919 */ /* 0x000ee20000002100 */
[----:B-1----:R-:W-:Y:S02]  /*0050*/  SHF.R.S32.HI R5, RZ, 0x1f, R0 ;  /* 0x0000001fff057819 */ /* 0x002fe40000011400 */
[C---:B---3--:R-:W-:Y:S02]  /*0060*/  SHF.L.U32 R4, R12.reuse, 0x6, RZ ;  /* 0x000000060c047819 */ /* 0x048fe400000006ff */
[----:B------:R-:W-:Y:S02]  /*0070*/  LEA.HI R5, R5, R0, RZ, 0x4 ;  /* 0x0000000005057211 */ /* 0x000fe400078f20ff */
[----:B------:R-:W-:-:S02]  /*0080*/  SHF.L.U32 R9, R12, 0x2, RZ ;  /* 0x000000020c097819 */ /* 0x000fc400000006ff */
[----:B------:R-:W-:Y:S02]  /*0090*/  LOP3.LUT R4, R4, 0x1e00, RZ, 0xc0, !PT ;  /* 0x00001e0004047812 */ /* 0x000fe400078ec0ff */
[C---:B------:R-:W-:Y:S02]  /*00a0*/  LOP3.LUT R7, R5.reuse, 0x7fffff0, RZ, 0xc0, !PT ;  /* 0x07fffff005077812 */ /* 0x040fe400078ec0ff */
[----:B------:R-:W-:Y:S02]  /*00b0*/  LOP3.LUT R4, R4, 0x1c, R9, 0xf8, !PT ;  /* 0x0000001c04047812 */ /* 0x000fe400078ef809 */
[----:B------:R-:W-:Y:S02]  /*00c0*/  SHF.L.U32 R5, R5, 0x9, RZ ;  /* 0x0000000905057819 */ /* 0x000fe400000006ff */
[----:B------:R-:W-:Y:S02]  /*00d0*/  IADD3 R7, -R7, R0, RZ ;  /* 0x0000000007077210 */ /* 0x000fe40007ffe1ff */
[----:B------:R-:W-:-:S02]  /*00e0*/  LOP3.LUT R5, R5, 0xffffe000, RZ, 0xc0, !PT ;  /* 0xffffe00005057812 */ /* 0x000fc400078ec0ff */
[----:B------:R-:W-:-:S04]  /*00f0*/  LEA R4, R7, R4, 0x5 ;  /* 0x0000000407047211 */ /* 0x000fc800078e28ff */
[----:B------:R-:W-:-:S05]  /*0100*/  IADD3 R5, R5, R4, RZ ;  /* 0x0000000405057210 */ /* 0x000fca0007ffe0ff */
[----:B--2---:R-:W-:-:S05]  /*0110*/  IMAD.WIDE R2, R5, 0x4, R2 ;  /* 0x0000000405027825 */ /* 0x004fca00078e0202 */
[----:B------:R-:W2:Y:S01]  /*0120*/  LDG.E.128 R4, desc[UR6][R2.64] ;  /* 0x0000000602047981 */ /* 0x000ea2000c1e1d00 */
[----:B------:R-:W1:Y:S01]  /*0130*/  S2UR UR5, SR_CgaCtaId ;  /* 0x00000000000579c3 */ /* 0x000e620000008800 */
[C---:B------:R-:W-:Y:S01]  /*0140*/  LOP3.LUT P1, RZ, R12.reuse, 0x1f, RZ, 0xc0, !PT ;  /* 0x0000001f0cff7812 */ /* 0x040fe2000782c0ff */
[----:B------:R-:W-:Y:S01]  /*0150*/  UMOV UR4, 0x400 ;  /* 0x0000040000047882 */ /* 0x000fe20000000000 */
[C---:B------:R-:W-:Y:S02]  /*0160*/  ISETP.GE.AND P2, PT, R12.reuse, 0x4, PT ;  /* 0x000000040c00780c */ /* 0x040fe40003f46270 */
[----:B------:R-:W-:-:S04]  /*0170*/  LOP3.LUT P0, RZ, R12, 0x3, RZ, 0xc0, !PT ;  /* 0x000000030cff7812 */ /* 0x000fc8000780c0ff */
[----:B------:R-:W-:Y:S01]  /*0180*/  ISETP.LT.AND P0, PT, R12, 0x4, !P0 ;  /* 0x000000040c00780c */ /* 0x000fe20004701270 */
[----:B-1----:R-:W-:Y:S01]  /*0190*/  UPRMT UR4, UR5, 0x654, UR4 ;  /* 0x0000065405047896 */ /* 0x002fe20008000004 */
[----:B--2---:R-:W-:-:S04]  /*01a0*/  FADD R11, R4, R5 ;  /* 0x00000005040b7221 */ /* 0x004fc80000000000 */
[----:B------:R-:W-:-:S04]  /*01b0*/  FADD R14, R6, R11 ;  /* 0x0000000b060e7221 */ /* 0x000fc80000000000 */
[----:B------:R-:W-:-:S05]  /*01c0*/  FADD R14, R7, R14 ;  /* 0x0000000e070e7221 */ /* 0x000fca0000000000 */
[----:B------:R-:W1:Y:S02]  /*01d0*/  SHFL.BFLY PT, R11, R14, 0x10, 0x1f ;  /* 0x0e001f000e0b7f89 */ /* 0x000e6400000e0000 */
[----:B-1----:R-:W-:-:S05]  /*01e0*/  FADD R11, R14, R11 ;  /* 0x0000000b0e0b7221 */ /* 0x002fca0000000000 */
[----:B------:R-:W1:Y:S02]  /*01f0*/  SHFL.BFLY PT, R16, R11, 0x8, 0x1f ;  /* 0x0d001f000b107f89 */ /* 0x000e6400000e0000 */
[----:B-1----:R-:W-:Y:S01]  /*0200*/  FADD R16, R11, R16 ;  /* 0x000000100b107221 */ /* 0x002fe20000000000 */
[----:B------:R-:W-:-:S04]  /*0210*/  SHF.R.U32.HI R11, RZ, 0x3, R12 ;  /* 0x00000003ff0b7819 */ /* 0x000fc8000001160c */
[----:B------:R-:W1:Y:S02]  /*0220*/  SHFL.BFLY PT, R13, R16, 0x4, 0x1f ;  /* 0x0c801f00100d7f89 */ /* 0x000e6400000e0000 */
[----:B-1----:R-:W-:-:S05]  /*0230*/  FADD R13, R16, R13 ;  /* 0x0000000d100d7221 */ /* 0x002fca0000000000 */
[----:B------:R-:W1:Y:S02]  /*0240*/  SHFL.BFLY PT, R18, R13, 0x2, 0x1f ;  /* 0x0c401f000d127f89 */ /* 0x000e6400000e0000 */
[----:B-1----:R-:W-:-:S05]  /*0250*/  FADD R18, R13, R18 ;  /* 0x000000120d127221 */ /* 0x002fca0000000000 */
[----:B------:R-:W1:Y:S02]  /*0260*/  SHFL.BFLY PT, R3, R18, 0x1, 0x1f ;  /* 0x0c201f0012037f89 */ /* 0x000e6400000e0000 */
[----:B-1----:R-:W-:Y:S01]  /*0270*/  FADD R2, R18, R3 ;  /* 0x0000000312027221 */ /* 0x002fe20000000000 */
[----:B------:R-:W-:-:S05]  /*0280*/  LOP3.LUT R3, R11, 0xc, RZ, 0xc0, !PT ;  /* 0x0000000c0b037812 */ /* 0x000fca00078ec0ff */
[----:B------:R-:W-:Y:S01]  /*0290*/  @!P1 STS [R3+UR4], R2 ;  /* 0x0000000203009988 */ /* 0x000fe20008000804 */
[----:B------:R-:W-:Y:S06]  /*02a0*/  BAR.SYNC.DEFER_BLOCKING 0x0 ;  /* 0x0000000000007b1d */ /* 0x000fec0000010000 */
[----:B------:R-:W1:Y:S04]  /*02b0*/  @!P2 LDS R10, [R9+UR4] ;  /* 0x00000004090aa984 */ /* 0x000e680008000800 */
[----:B-1----:R-:W1:Y:S02]  /*02c0*/  SHFL.BFLY PT, R11, R10, 0x2, 0x1f ;  /* 0x0c401f000a0b7f89 */ /* 0x002e6400000e0000 */
[----:B-1----:R-:W-:-:S05]  /*02d0*/  FADD R11, R10, R11 ;  /* 0x0000000b0a0b7221 */ /* 0x002fca0000000000 */
[----:B------:R-:W1:Y:S02]  /*02e0*/  SHFL.BFLY PT, R14, R11, 0x1, 0x1f ;  /* 0x0c201f000b0e7f89 */ /* 0x000e6400000e0000 */
[----:B-1----:R-:W-:-:S05]  /*02f0*/  FADD R14, R11, R14 ;  /* 0x0000000e0b0e7221 */ /* 0x002fca0000000000 */
[----:B------:R-:W-:Y:S01]  /*0300*/  @P0 STS [R9+UR4], R14 ;  /* 0x0000000e09000988 */ /* 0x000fe20008000804 */
[----:B------:R-:W-:Y:S06]  /*0310*/  BAR.SYNC.DEFER_BLOCKING 0x0 ;  /* 0x0000000000007b1d */ /* 0x000fec0000010000 */
[----:B------:R-:W1:Y:S02]  /*0320*/  LDS R2, [UR4] ;  /* 0x00000004ff027984 */ /* 0x000e640008000800 */
[----:B-1----:R-:W-:-:S04]  /*0330*/  FADD R2, RZ, R2 ;  /* 0x00000002ff027221 */ /* 0x002fc80000000000 */
[----:B------:R-:W-:-:S04]  /*0340*/  FMUL R2, R2, 0.001953125 ;  /* 0x3b00000002027820 */ /* 0x000fc80000400000 */
[--C-:B------:R-:W-:Y:S01]  /*0350*/  FADD R5, R5, -R2.reuse ;  /* 0x8000000205057221 */ /* 0x100fe20000000000 */
[--C-:B------:R-:W-:Y:S01]  /*0360*/  FADD R4, R4, -R2.reuse ;  /* 0x8000000204047221 */ /* 0x100fe20000000000 */
[--C-:B------:R-:W-:Y:S01]  /*0370*/  FADD R6, R6, -R2.reuse ;  /* 0x8000000206067221 */ /* 0x100fe20000000000 */
[----:B------:R-:W-:Y:S01]  /*0380*/  FADD R7, R7, -R2 ;  /* 0x8000000207077221 */ /* 0x000fe20000000000 */
[----:B------:R-:W-:-:S04]  /*0390*/  FMUL R5, R5, R5 ;  /* 0x0000000505057220 */ /* 0x000fc80000400000 */
[----:B------:R-:W-:-:S04]  /*03a0*/  FFMA R5, R4, R4, R5 ;  /* 0x0000000404057223 */ /* 0x000fc80000000005 */
[----:B------:R-:W-:-:S04]  /*03b0*/  FFMA R6, R6, R6, R5 ;  /* 0x0000000606067223 */ /* 0x000fc80000000005 */
[----:B------:R-:W-:-:S05]  /*03c0*/  FFMA R6, R7, R7, R6 ;  /* 0x0000000707067223 */ /* 0x000fca0000000006 */
[----:B------:R-:W1:Y:S02]  /*03d0*/  SHFL.BFLY PT, R5, R6, 0x10, 0x1f ;  /* 0x0e001f0006057f89 */ /* 0x000e6400000e0000 */
[----:B-1----:R-:W-:-:S05]  /*03e0*/  FADD R5, R6, R5 ;  /* 0x0000000506057221 */ /* 0x002fca0000000000 */
[----:B------:R-:W1:Y:S02]  /*03f0*/  SHFL.BFLY PT, R4, R5, 0x8, 0x1f ;  /* 0x0d001f0005047f89 */ /* 0x000e6400000e0000 */
[----:B-1----:R-:W-:-:S05]  /*0400*/  FADD R4, R5, R4 ;  /* 0x0000000405047221 */ /* 0x002fca0000000000 */
[----:B------:R-:W1:Y:S02]  /*0410*/  SHFL.BFLY PT, R7, R4, 0x4, 0x1f ;  /* 0x0c801f0004077f89 */ /* 0x000e6400000e0000 */
[----:B-1----:R-:W-:-:S05]  /*0420*/  FADD R7, R4, R7 ;  /* 0x0000000704077221 */ /* 0x002fca0000000000 */
[----:B------:R-:W1:Y:S02]  /*0430*/  SHFL.BFLY PT, R10, R7, 0x2, 0x1f ;  /* 0x0c401f00070a7f89 */ /* 0x000e6400000e0000 */
[----:B-1----:R-:W-:Y:S02]  /*0440*/  FADD R10, R7, R10 ;  /* 0x0000000a070a7221 */ /* 0x002fe40000000000 */
[----:B------:R-:W1:Y:S03]  /*0450*/  LDC.64 R6, c[0x0][0x218] ;  /* 0x00008600ff067b82 */ /* 0x000e660000000a00 */
[----:B------:R-:W2:Y:S01]  /*0460*/  SHFL.BFLY PT, R11, R10, 0x1, 0x1f ;  /* 0x0c201f000a0b7f89 */ /* 0x000ea200000e0000 */
[----:B-1----:R-:W-:-:S04]  /*0470*/  IMAD.WIDE R6, R0, 0x4, R6 ;  /* 0x0000000400067825 */ /* 0x002fc800078e0206 */
[----:B--2---:R-:W-:Y:S01]  /*0480*/  FADD R14, R10, R11 ;  /* 0x0000000b0a0e7221 */ /* 0x004fe20000000000 */
[----:B------:R-:W-:Y:S08]  /*0490*/  BAR.SYNC.DEFER_BLOCKING 0x0 ;  /* 0x0000000000007b1d */ /* 0x000ff00000010000 */
[----:B------:R-:W1:Y:S01]  /*04a0*/  LDC.64 R10, c[0x0][0x220] ;  /* 0x00008800ff0a7b82 */ /* 0x000e620000000a00 */
[----:B------:R2:W-:Y:S07]  /*04b0*/  @!P1 STS [R3+UR4], R14 ;  /* 0x0000000e03009988 */ /* 0x0005ee0008000804 */
[----:B------:R-:W-:Y:S01]  /*04c0*/  BAR.SYNC.DEFER_BLOCKING 0x0 ;  /* 0x0000000000007b1d */ /* 0x000fe20000010000 */
[----:B--2---:R-:W-:-:S05]  /*04d0*/  HFMA2.MMA R14, -RZ, RZ, 0.875, 0 ;  /* 0x3b000000ff0e7435 */ /* 0x004fca00000001ff */
[----:B------:R-:W2:Y:S04]  /*04e0*/  @!P2 LDS R8, [R9+UR4] ;  /* 0x000000040908a984 */ /* 0x000ea80008000800 */
[----:B--2---:R-:W2:Y:S02]  /*04f0*/  SHFL.BFLY PT, R5, R8, 0x2, 0x1f ;  /* 0x0c401f0008057f89 */ /* 0x004ea400000e0000 */
[----:B--2---:R-:W-:-:S05]  /*0500*/  FADD R13, R8, R5 ;  /* 0x00000005080d7221 */ /* 0x004fca0000000000 */
[----:B------:R-:W2:Y:S02]  /*0510*/  SHFL.BFLY PT, R4, R13, 0x1, 0x1f ;  /* 0x0c201f000d047f89 */ /* 0x000ea400000e0000 */
[----:B--2---:R-:W-:Y:S02]  /*0520*/  FADD R16, R13, R4 ;  /* 0x000000040d107221 */ /* 0x004fe40000000000 */
[----:B------:R-:W2:Y:S03]  /*0530*/  LDC.64 R4, c[0x0][0x228] ;  /* 0x00008a00ff047b82 */ /* 0x000ea60000000a00 */
[----:B------:R1:W-:Y:S05]  /*0540*/  @P0 STS [R9+UR4], R16 ;  /* 0x0000001009000988 */ /* 0x0003ea0008000804 */
[----:B------:R-:W-:Y:S01]  /*0550*/  BAR.SYNC.DEFER_BLOCKING 0x0 ;  /* 0x0000000000007b1d */ /* 0x000fe20000010000 */
[----:B------:R-:W-:Y:S01]  /*0560*/  LOP3.LUT P0, RZ, R12, 0x7f, RZ, 0xc0, !PT ;  /* 0x0000007f0cff7812 */ /* 0x000fe2000780c0ff */
[----:B-1----:R-:W-:-:S04]  /*0570*/  IMAD.WIDE R8, R0, 0x4, R10 ;  /* 0x0000000400087825 */ /* 0x002fc800078e020a */
[----:B--2---:R-:W-:Y:S01]  /*0580*/  IMAD.WIDE R4, R0, 0x4, R4 ;  /* 0x0000000400047825 */ /* 0x004fe200078e0204 */
[----:B------:R-:W1:Y:S03]  /*0590*/  LDS R15, [UR4] ;  /* 0x00000004ff0f7984 */ /* 0x000e660008000800 */
[----:B-1----:R-:W-:-:S04]  /*05a0*/  FADD R15, RZ, R15 ;  /* 0x0000000fff0f7221 */ /* 0x002fc80000000000 */
[----:B------:R-:W-:-:S06]  /*05b0*/  FFMA R3, R15, R14, 9.9999997473787516356e-06 ;  /* 0x3727c5ac0f037423 */ /* 0x000fcc000000000e */
[----:B------:R-:W1:Y:S02]  /*05c0*/  MUFU.RSQ R3, R3 ;  /* 0x0000000300037308 */ /* 0x000e640000001400 */
[----:B-1----:R1:W-:Y:S04]  /*05d0*/  @!P0 STG.E desc[UR6][R4.64], R3 ;  /* 0x0000000304008986 */ /* 0x0023e8000c101906 */
[----:B------:R1:W-:Y:S01]  /*05e0*/  @!P0 STG.E desc[UR6][R6.64], R2 ;  /* 0x0000000206008986 */ /* 0x0003e2000c101906 */
[----:B------:R-:W-:Y:S05]  /*05f0*/  @P0 EXIT ;  /* 0x000000000000094d */ /* 0x000fea0003800000 */
[----:B------:R-:W-:Y:S01]  /*0600*/  STG.E desc[UR6][R8.64], R15 ;  /* 0x0000000f08007986 */ /* 0x000fe2000c101906 */
[----:B------:R-:W-:Y:S05]  /*0610*/  EXIT ;  /* 0x000000000000794d */ /* 0x000fea0003800000 */
.L_x_0:
[----:B------:R-:W-:-:S00]  /*0620*/  BRA `(.L_x_0) ;  /* 0xfffffffc00fc7947 */ /* 0x000fc0000383ffff */
[----:B------:R-:W-:-:S00]  /*0630*/  NOP ;  /* 0x0000000000007918 */ /* 0x000fc00000000000 */
        /* <DEDUP_REMOVED lines=12> */
.L_x_1:


//--------------------- .nv.global.init           --------------------------
	.section	.nv.global.init,"aw",@progbits
.nv.global.init:
	.type		_$_str,@object
	.size		_$_str,(.L_0 - _$_str)
_$_str:
        /*0000*/ 	.byte	0x5f, 0x5f, 0x43, 0x55, 0x44, 0x41, 0x5f, 0x46, 0x54, 0x5a, 0x00
.L_0:


//--------------------- .nv.shared.triton_per_fused_native_group_norm_33 --------------------------
	.section	.nv.shared.triton_per_fused_native_group_norm_33,"aw",@nobits
	.sectionflags	@""
	.align	16
	.zero		1024


//--------------------- .nv.constant0.triton_per_fused_native_group_norm_33 --------------------------
	.section	.nv.constant0.triton_per_fused_native_group_norm_33,"a",@progbits
	.sectionflags	@""
	.align	4
.nv.constant0.triton_per_fused_native_group_norm_33:
	.zero		568
